//
// Generated by NVIDIA NVVM Compiler
//
// Compiler Build ID: CL-36424714
// Cuda compilation tools, release 13.0, V13.0.88
// Based on NVVM 20.0.0
//

.version 9.0
.target sm_100
.address_size 64

	// .globl	_ZN3cub18CUB_300001_SM_10006detail11EmptyKernelIvEEvv
.global .align 1 .b8 _ZN41_INTERNAL_901de98c_4_k_cu_3045ce4a_1696614cuda3std3__45__cpo5beginE[1];
.global .align 1 .b8 _ZN41_INTERNAL_901de98c_4_k_cu_3045ce4a_1696614cuda3std3__45__cpo3endE[1];
.global .align 1 .b8 _ZN41_INTERNAL_901de98c_4_k_cu_3045ce4a_1696614cuda3std3__45__cpo6cbeginE[1];
.global .align 1 .b8 _ZN41_INTERNAL_901de98c_4_k_cu_3045ce4a_1696614cuda3std3__45__cpo4cendE[1];
.global .align 1 .b8 _ZN41_INTERNAL_901de98c_4_k_cu_3045ce4a_1696614cuda3std3__45__cpo6rbeginE[1];
.global .align 1 .b8 _ZN41_INTERNAL_901de98c_4_k_cu_3045ce4a_1696614cuda3std3__45__cpo4rendE[1];
.global .align 1 .b8 _ZN41_INTERNAL_901de98c_4_k_cu_3045ce4a_1696614cuda3std3__45__cpo7crbeginE[1];
.global .align 1 .b8 _ZN41_INTERNAL_901de98c_4_k_cu_3045ce4a_1696614cuda3std3__45__cpo5crendE[1];
.global .align 1 .b8 _ZN41_INTERNAL_901de98c_4_k_cu_3045ce4a_1696614cuda3std3__443_GLOBAL__N__901de98c_4_k_cu_3045ce4a_1696616ignoreE[1];
.global .align 1 .b8 _ZN41_INTERNAL_901de98c_4_k_cu_3045ce4a_1696614cuda3std3__419piecewise_constructE[1];
.global .align 1 .b8 _ZN41_INTERNAL_901de98c_4_k_cu_3045ce4a_1696614cuda3std3__48in_placeE[1];
.global .align 1 .b8 _ZN41_INTERNAL_901de98c_4_k_cu_3045ce4a_1696614cuda3std3__420unreachable_sentinelE[1];
.global .align 1 .b8 _ZN41_INTERNAL_901de98c_4_k_cu_3045ce4a_1696614cuda3std6ranges3__45__cpo4swapE[1];
.global .align 1 .b8 _ZN41_INTERNAL_901de98c_4_k_cu_3045ce4a_1696614cuda3std6ranges3__45__cpo9iter_moveE[1];
.global .align 1 .b8 _ZN41_INTERNAL_901de98c_4_k_cu_3045ce4a_1696614cuda3std6ranges3__45__cpo5beginE[1];
.global .align 1 .b8 _ZN41_INTERNAL_901de98c_4_k_cu_3045ce4a_1696614cuda3std6ranges3__45__cpo3endE[1];
.global .align 1 .b8 _ZN41_INTERNAL_901de98c_4_k_cu_3045ce4a_1696614cuda3std6ranges3__45__cpo6cbeginE[1];
.global .align 1 .b8 _ZN41_INTERNAL_901de98c_4_k_cu_3045ce4a_1696614cuda3std6ranges3__45__cpo4cendE[1];
.global .align 1 .b8 _ZN41_INTERNAL_901de98c_4_k_cu_3045ce4a_1696614cuda3std6ranges3__45__cpo7advanceE[1];
.global .align 1 .b8 _ZN41_INTERNAL_901de98c_4_k_cu_3045ce4a_1696614cuda3std6ranges3__45__cpo9iter_swapE[1];
.global .align 1 .b8 _ZN41_INTERNAL_901de98c_4_k_cu_3045ce4a_1696614cuda3std6ranges3__45__cpo4nextE[1];
.global .align 1 .b8 _ZN41_INTERNAL_901de98c_4_k_cu_3045ce4a_1696614cuda3std6ranges3__45__cpo4prevE[1];
.global .align 1 .b8 _ZN41_INTERNAL_901de98c_4_k_cu_3045ce4a_1696614cuda3std6ranges3__45__cpo4dataE[1];
.global .align 1 .b8 _ZN41_INTERNAL_901de98c_4_k_cu_3045ce4a_1696614cuda3std6ranges3__45__cpo5cdataE[1];
.global .align 1 .b8 _ZN41_INTERNAL_901de98c_4_k_cu_3045ce4a_1696614cuda3std6ranges3__45__cpo4sizeE[1];
.global .align 1 .b8 _ZN41_INTERNAL_901de98c_4_k_cu_3045ce4a_1696614cuda3std6ranges3__45__cpo5ssizeE[1];
.global .align 1 .b8 _ZN41_INTERNAL_901de98c_4_k_cu_3045ce4a_1696614cuda3std6ranges3__45__cpo8distanceE[1];
.global .align 1 .b8 _ZN41_INTERNAL_901de98c_4_k_cu_3045ce4a_1696616thrust24THRUST_300001_SM_1000_NS6system6detail10sequential3seqE[1];

.visible .entry _ZN3cub18CUB_300001_SM_10006detail11EmptyKernelIvEEvv()
{


	ret;

}


// ===== COMPILED SASS (sm_100) =====

	.target	sm_100

	.elftype	@"ET_EXEC"


//--------------------- .note.nv.tkinfo           --------------------------
	.section	.note.nv.tkinfo,"",@"SHT_NOTE"
	.sectionflags	@"SHF_NOTE_NV_TKINFO"
	.tkinfo
        /*0018*/ 	.word	0x00000002
        /*0030*/ 	.string	""
        /*0030*/ 	.string	"ptxas"
        /*0030*/ 	.string	"Cuda compilation tools, release 13.0, V13.0.88"
        /*0030*/ 	.string	"Build cuda_13.0.r13.0/compiler.36424714_0"
        /*0030*/ 	.string	"-arch sm_100 -m 64 "



//--------------------- .note.nv.cuinfo           --------------------------
	.section	.note.nv.cuinfo,"",@"SHT_NOTE"
	.sectionflags	@"SHF_NOTE_NV_CUINFO"
        /*0018*/ 	.short	0x0002
        /*001a*/ 	.short	0x0064
        /*001c*/ 	.short	0x0082
	.zero		2


//--------------------- .nv.info                  --------------------------
	.section	.nv.info,"",@"SHT_CUDA_INFO"
	.align	4


	//----- nvinfo : EIATTR_REGCOUNT
	.align		4
        /*0000*/ 	.byte	0x04, 0x2f
        /*0002*/ 	.short	(.L_29 - .L_28)
	.align		4
.L_28:
        /*0004*/ 	.word	index@(_ZN3cub18CUB_300001_SM_10006detail11EmptyKernelIvEEvv)
        /*0008*/ 	.word	0x00000004


	//----- nvinfo : EIATTR_FRAME_SIZE
	.align		4
.L_29:
        /*000c*/ 	.byte	0x04, 0x11
        /*000e*/ 	.short	(.L_31 - .L_30)
	.align		4
.L_30:
        /*0010*/ 	.word	index@(_ZN3cub18CUB_300001_SM_10006detail11EmptyKernelIvEEvv)
        /*0014*/ 	.word	0x00000000


	//----- nvinfo : EIATTR_MIN_STACK_SIZE
	.align		4
.L_31:
        /*0018*/ 	.byte	0x04, 0x12
        /*001a*/ 	.short	(.L_33 - .L_32)
	.align		4
.L_32:
        /*001c*/ 	.word	index@(_ZN3cub18CUB_300001_SM_10006detail11EmptyKernelIvEEvv)
        /*0020*/ 	.word	0x00000000
.L_33:


//--------------------- .nv.compat                --------------------------
	.section	.nv.compat,"",@"SHT_CUDA_COMPAT_INFO"
	.align	4
        /*0000*/ 	.byte	0x02, 0x09, 0x00, 0x00, 0x02, 0x02, 0x01, 0x00, 0x02, 0x05, 0x05, 0x00, 0x03, 0x07, 0x01, 0x01
        /*0010*/ 	.byte	0x02, 0x03, 0x00, 0x00, 0x02, 0x06, 0x01, 0x00, 0x04, 0x0b, 0x08, 0x00, 0x09, 0x00, 0x00, 0x00
        /*0020*/ 	.byte	0x00, 0x00, 0x00, 0x00


//--------------------- .nv.info._ZN3cub18CUB_300001_SM_10006detail11EmptyKernelIvEEvv --------------------------
	.section	.nv.info._ZN3cub18CUB_300001_SM_10006detail11EmptyKernelIvEEvv,"",@"SHT_CUDA_INFO"
	.sectionflags	@""
	.align	4


	//----- nvinfo : EIATTR_CUDA_API_VERSION
	.align		4
        /*0000*/ 	.byte	0x04, 0x37
        /*0002*/ 	.short	(.L_35 - .L_34)
.L_34:
        /*0004*/ 	.word	0x00000082


	//----- nvinfo : EIATTR_SPARSE_MMA_MASK
	.align		4
.L_35:
        /*0008*/ 	.byte	0x03, 0x50
        /*000a*/ 	.short	0x0000


	//----- nvinfo : EIATTR_MAXREG_COUNT
	.align		4
        /*000c*/ 	.byte	0x03, 0x1b
        /*000e*/ 	.short	0x00ff


	//----- nvinfo : EIATTR_MERCURY_ISA_VERSION
	.align		4
        /*0010*/ 	.byte	0x03, 0x5f
        /*0012*/ 	.short	0x0101


	//----- nvinfo : EIATTR_VRC_CTA_INIT_COUNT
	.align		4
        /*0014*/ 	.byte	0x02, 0x4a
	.zero		1
	.zero		1


	//----- nvinfo : EIATTR_EXIT_INSTR_OFFSETS
	.align		4
        /*0018*/ 	.byte	0x04, 0x1c
        /*001a*/ 	.short	(.L_37 - .L_36)


	//   ....[0]....
.L_36:
        /*001c*/ 	.word	0x00000010


	//----- nvinfo : EIATTR_SW_WAR
	.align		4
.L_37:
        /*0020*/ 	.byte	0x04, 0x36
        /*0022*/ 	.short	(.L_39 - .L_38)
.L_38:
        /*0024*/ 	.word	0x00000008
.L_39:


//--------------------- .nv.callgraph             --------------------------
	.section	.nv.callgraph,"",@"SHT_CUDA_CALLGRAPH"
	.align	4
	.sectionentsize	8
	.align		4
        /*0000*/ 	.word	0x00000000
	.align		4
        /*0004*/ 	.word	0xffffffff
	.align		4
        /*0008*/ 	.word	0x00000000
	.align		4
        /*000c*/ 	.word	0xfffffffe
	.align		4
        /*0010*/ 	.word	0x00000000
	.align		4
        /*0014*/ 	.word	0xfffffffd
	.align		4
        /*0018*/ 	.word	0x00000000
	.align		4
        /*001c*/ 	.word	0xfffffffc


//--------------------- .nv.constant4             --------------------------
	.section	.nv.constant4,"a",@progbits
	.align	8
	.align		8
.nv.constant4:
        /*0000*/ 	.dword	_ZN41_INTERNAL_901de98c_4_k_cu_3045ce4a_1697754cuda3std3__45__cpo5beginE
	.align		8
        /*0008*/ 	.dword	_ZN41_INTERNAL_901de98c_4_k_cu_3045ce4a_1697754cuda3std3__45__cpo3endE
	.align		8
        /*0010*/ 	.dword	_ZN41_INTERNAL_901de98c_4_k_cu_3045ce4a_1697754cuda3std3__45__cpo6cbeginE
	.align		8
        /*0018*/ 	.dword	_ZN41_INTERNAL_901de98c_4_k_cu_3045ce4a_1697754cuda3std3__45__cpo4cendE
	.align		8
        /*0020*/ 	.dword	_ZN41_INTERNAL_901de98c_4_k_cu_3045ce4a_1697754cuda3std3__45__cpo6rbeginE
	.align		8
        /*0028*/ 	.dword	_ZN41_INTERNAL_901de98c_4_k_cu_3045ce4a_1697754cuda3std3__45__cpo4rendE
	.align		8
        /*0030*/ 	.dword	_ZN41_INTERNAL_901de98c_4_k_cu_3045ce4a_1697754cuda3std3__45__cpo7crbeginE
	.align		8
        /*0038*/ 	.dword	_ZN41_INTERNAL_901de98c_4_k_cu_3045ce4a_1697754cuda3std3__45__cpo5crendE
	.align		8
        /*0040*/ 	.dword	_ZN41_INTERNAL_901de98c_4_k_cu_3045ce4a_1697754cuda3std3__443_GLOBAL__N__901de98c_4_k_cu_3045ce4a_1697756ignoreE
	.align		8
        /*0048*/ 	.dword	_ZN41_INTERNAL_901de98c_4_k_cu_3045ce4a_1697754cuda3std3__419piecewise_constructE
	.align		8
        /*0050*/ 	.dword	_ZN41_INTERNAL_901de98c_4_k_cu_3045ce4a_1697754cuda3std3__48in_placeE
	.align		8
        /*0058*/ 	.dword	_ZN41_INTERNAL_901de98c_4_k_cu_3045ce4a_1697754cuda3std3__420unreachable_sentinelE
	.align		8
        /*0060*/ 	.dword	_ZN41_INTERNAL_901de98c_4_k_cu_3045ce4a_1697754cuda3std6ranges3__45__cpo4swapE
	.align		8
        /*0068*/ 	.dword	_ZN41_INTERNAL_901de98c_4_k_cu_3045ce4a_1697754cuda3std6ranges3__45__cpo9iter_moveE
	.align		8
        /*0070*/ 	.dword	_ZN41_INTERNAL_901de98c_4_k_cu_3045ce4a_1697754cuda3std6ranges3__45__cpo5beginE
	.align		8
        /*0078*/ 	.dword	_ZN41_INTERNAL_901de98c_4_k_cu_3045ce4a_1697754cuda3std6ranges3__45__cpo3endE
	.align		8
        /*0080*/ 	.dword	_ZN41_INTERNAL_901de98c_4_k_cu_3045ce4a_1697754cuda3std6ranges3__45__cpo6cbeginE
	.align		8
        /*0088*/ 	.dword	_ZN41_INTERNAL_901de98c_4_k_cu_3045ce4a_1697754cuda3std6ranges3__45__cpo4cendE
	.align		8
        /*0090*/ 	.dword	_ZN41_INTERNAL_901de98c_4_k_cu_3045ce4a_1697754cuda3std6ranges3__45__cpo7advanceE
	.align		8
        /*0098*/ 	.dword	_ZN41_INTERNAL_901de98c_4_k_cu_3045ce4a_1697754cuda3std6ranges3__45__cpo9iter_swapE
	.align		8
        /*00a0*/ 	.dword	_ZN41_INTERNAL_901de98c_4_k_cu_3045ce4a_1697754cuda3std6ranges3__45__cpo4nextE
	.align		8
        /*00a8*/ 	.dword	_ZN41_INTERNAL_901de98c_4_k_cu_3045ce4a_1697754cuda3std6ranges3__45__cpo4prevE
	.align		8
        /*00b0*/ 	.dword	_ZN41_INTERNAL_901de98c_4_k_cu_3045ce4a_1697754cuda3std6ranges3__45__cpo4dataE
	.align		8
        /*00b8*/ 	.dword	_ZN41_INTERNAL_901de98c_4_k_cu_3045ce4a_1697754cuda3std6ranges3__45__cpo5cdataE
	.align		8
        /*00c0*/ 	.dword	_ZN41_INTERNAL_901de98c_4_k_cu_3045ce4a_1697754cuda3std6ranges3__45__cpo4sizeE
	.align		8
        /*00c8*/ 	.dword	_ZN41_INTERNAL_901de98c_4_k_cu_3045ce4a_1697754cuda3std6ranges3__45__cpo5ssizeE
	.align		8
        /*00d0*/ 	.dword	_ZN41_INTERNAL_901de98c_4_k_cu_3045ce4a_1697754cuda3std6ranges3__45__cpo8distanceE
	.align		8
        /*00d8*/ 	.dword	_ZN41_INTERNAL_901de98c_4_k_cu_3045ce4a_1697756thrust24THRUST_300001_SM_1000_NS6system6detail10sequential3seqE


//--------------------- .text._ZN3cub18CUB_300001_SM_10006detail11EmptyKernelIvEEvv --------------------------
	.section	.text._ZN3cub18CUB_300001_SM_10006detail11EmptyKernelIvEEvv,"ax",@progbits
	.align	128
        .global         _ZN3cub18CUB_300001_SM_10006detail11EmptyKernelIvEEvv
        .type           _ZN3cub18CUB_300001_SM_10006detail11EmptyKernelIvEEvv,@function
        .size           _ZN3cub18CUB_300001_SM_10006detail11EmptyKernelIvEEvv,(.L_x_1 - _ZN3cub18CUB_300001_SM_10006detail11EmptyKernelIvEEvv)
        .other          _ZN3cub18CUB_300001_SM_10006detail11EmptyKernelIvEEvv,@"STO_CUDA_ENTRY STV_DEFAULT"
_ZN3cub18CUB_300001_SM_10006detail11EmptyKernelIvEEvv:
.text._ZN3cub18CUB_300001_SM_10006detail11EmptyKernelIvEEvv:
[----:B------:R-:W-:Y:S01]  /*0000*/  LDC R1, c[0x0][0x37c] ;  /* 0x0000df00ff017b82 */ /* 0x000fe20000000800 */
[----:B------:R-:W-:Y:S05]  /*0010*/  EXIT ;  /* 0x000000000000794d */ /* 0x000fea0003800000 */
.L_x_0:
[----:B------:R-:W-:-:S00]  /*0020*/  BRA `(.L_x_0) ;  /* 0xfffffffc00fc7947 */ /* 0x000fc0000383ffff */
[----:B------:R-:W-:-:S00]  /*0030*/  NOP ;  /* 0x0000000000007918 */ /* 0x000fc00000000000 */
        /* <DEDUP_REMOVED lines=12> */
.L_x_1:


//--------------------- .nv.shared.reserved.0     --------------------------
	.section	.nv.shared.reserved.0,"aw",@nobits
	.weak		__nv_reservedSMEM_offset_0_alias
	.size		__nv_reservedSMEM_offset_0_alias, 0, 64
	.other		__nv_reservedSMEM_offset_0_alias,@"STO_CUDA_RESERVED_SHARED STV_DEFAULT"
__nv_reservedSMEM_offset_0_alias:
	.zero		0
	.zero		64


//--------------------- .nv.global                --------------------------
	.section	.nv.global,"aw",@nobits
.nv.global:
	.type		_ZN41_INTERNAL_901de98c_4_k_cu_3045ce4a_1697754cuda3std3__48in_placeE,@object
	.size		_ZN41_INTERNAL_901de98c_4_k_cu_3045ce4a_1697754cuda3std3__48in_placeE,(_ZN41_INTERNAL_901de98c_4_k_cu_3045ce4a_1697754cuda3std6ranges3__45__cpo8distanceE - _ZN41_INTERNAL_901de98c_4_k_cu_3045ce4a_1697754cuda3std3__48in_placeE)
_ZN41_INTERNAL_901de98c_4_k_cu_3045ce4a_1697754cuda3std3__48in_placeE:
	.zero		1
	.type		_ZN41_INTERNAL_901de98c_4_k_cu_3045ce4a_1697754cuda3std6ranges3__45__cpo8distanceE,@object
	.size		_ZN41_INTERNAL_901de98c_4_k_cu_3045ce4a_1697754cuda3std6ranges3__45__cpo8distanceE,(_ZN41_INTERNAL_901de98c_4_k_cu_3045ce4a_1697754cuda3std3__45__cpo6cbeginE - _ZN41_INTERNAL_901de98c_4_k_cu_3045ce4a_1697754cuda3std6ranges3__45__cpo8distanceE)
_ZN41_INTERNAL_901de98c_4_k_cu_3045ce4a_1697754cuda3std6ranges3__45__cpo8distanceE:
	.zero		1
	.type		_ZN41_INTERNAL_901de98c_4_k_cu_3045ce4a_1697754cuda3std3__45__cpo6cbeginE,@object
	.size		_ZN41_INTERNAL_901de98c_4_k_cu_3045ce4a_1697754cuda3std3__45__cpo6cbeginE,(_ZN41_INTERNAL_901de98c_4_k_cu_3045ce4a_1697754cuda3std6ranges3__45__cpo7advanceE - _ZN41_INTERNAL_901de98c_4_k_cu_3045ce4a_1697754cuda3std3__45__cpo6cbeginE)
_ZN41_INTERNAL_901de98c_4_k_cu_3045ce4a_1697754cuda3std3__45__cpo6cbeginE:
	.zero		1
	.type		_ZN41_INTERNAL_901de98c_4_k_cu_3045ce4a_1697754cuda3std6ranges3__45__cpo7advanceE,@object
	.size		_ZN41_INTERNAL_901de98c_4_k_cu_3045ce4a_1697754cuda3std6ranges3__45__cpo7advanceE,(_ZN41_INTERNAL_901de98c_4_k_cu_3045ce4a_1697754cuda3std3__45__cpo7crbeginE - _ZN41_INTERNAL_901de98c_4_k_cu_3045ce4a_1697754cuda3std6ranges3__45__cpo7advanceE)
_ZN41_INTERNAL_901de98c_4_k_cu_3045ce4a_1697754cuda3std6ranges3__45__cpo7advanceE:
	.zero		1
	.type		_ZN41_INTERNAL_901de98c_4_k_cu_3045ce4a_1697754cuda3std3__45__cpo7crbeginE,@object
	.size		_ZN41_INTERNAL_901de98c_4_k_cu_3045ce4a_1697754cuda3std3__45__cpo7crbeginE,(_ZN41_INTERNAL_901de98c_4_k_cu_3045ce4a_1697754cuda3std6ranges3__45__cpo4dataE - _ZN41_INTERNAL_901de98c_4_k_cu_3045ce4a_1697754cuda3std3__45__cpo7crbeginE)
_ZN41_INTERNAL_901de98c_4_k_cu_3045ce4a_1697754cuda3std3__45__cpo7crbeginE:
	.zero		1
	.type		_ZN41_INTERNAL_901de98c_4_k_cu_3045ce4a_1697754cuda3std6ranges3__45__cpo4dataE,@object
	.size		_ZN41_INTERNAL_901de98c_4_k_cu_3045ce4a_1697754cuda3std6ranges3__45__cpo4dataE,(_ZN41_INTERNAL_901de98c_4_k_cu_3045ce4a_1697754cuda3std6ranges3__45__cpo5beginE - _ZN41_INTERNAL_901de98c_4_k_cu_3045ce4a_1697754cuda3std6ranges3__45__cpo4dataE)
_ZN41_INTERNAL_901de98c_4_k_cu_3045ce4a_1697754cuda3std6ranges3__45__cpo4dataE:
	.zero		1
	.type		_ZN41_INTERNAL_901de98c_4_k_cu_3045ce4a_1697754cuda3std6ranges3__45__cpo5beginE,@object
	.size		_ZN41_INTERNAL_901de98c_4_k_cu_3045ce4a_1697754cuda3std6ranges3__45__cpo5beginE,(_ZN41_INTERNAL_901de98c_4_k_cu_3045ce4a_1697754cuda3std3__443_GLOBAL__N__901de98c_4_k_cu_3045ce4a_1697756ignoreE - _ZN41_INTERNAL_901de98c_4_k_cu_3045ce4a_1697754cuda3std6ranges3__45__cpo5beginE)
_ZN41_INTERNAL_901de98c_4_k_cu_3045ce4a_1697754cuda3std6ranges3__45__cpo5beginE:
	.zero		1
	.type		_ZN41_INTERNAL_901de98c_4_k_cu_3045ce4a_1697754cuda3std3__443_GLOBAL__N__901de98c_4_k_cu_3045ce4a_1697756ignoreE,@object
	.size		_ZN41_INTERNAL_901de98c_4_k_cu_3045ce4a_1697754cuda3std3__443_GLOBAL__N__901de98c_4_k_cu_3045ce4a_1697756ignoreE,(_ZN41_INTERNAL_901de98c_4_k_cu_3045ce4a_1697754cuda3std6ranges3__45__cpo4sizeE - _ZN41_INTERNAL_901de98c_4_k_cu_3045ce4a_1697754cuda3std3__443_GLOBAL__N__901de98c_4_k_cu_3045ce4a_1697756ignoreE)
_ZN41_INTERNAL_901de98c_4_k_cu_3045ce4a_1697754cuda3std3__443_GLOBAL__N__901de98c_4_k_cu_3045ce4a_1697756ignoreE:
	.zero		1
	.type		_ZN41_INTERNAL_901de98c_4_k_cu_3045ce4a_1697754cuda3std6ranges3__45__cpo4sizeE,@object
	.size		_ZN41_INTERNAL_901de98c_4_k_cu_3045ce4a_1697754cuda3std6ranges3__45__cpo4sizeE,(_ZN41_INTERNAL_901de98c_4_k_cu_3045ce4a_1697754cuda3std3__45__cpo5beginE - _ZN41_INTERNAL_901de98c_4_k_cu_3045ce4a_1697754cuda3std6ranges3__45__cpo4sizeE)
_ZN41_INTERNAL_901de98c_4_k_cu_3045ce4a_1697754cuda3std6ranges3__45__cpo4sizeE:
	.zero		1
	.type		_ZN41_INTERNAL_901de98c_4_k_cu_3045ce4a_1697754cuda3std3__45__cpo5beginE,@object
	.size		_ZN41_INTERNAL_901de98c_4_k_cu_3045ce4a_1697754cuda3std3__45__cpo5beginE,(_ZN41_INTERNAL_901de98c_4_k_cu_3045ce4a_1697754cuda3std6ranges3__45__cpo6cbeginE - _ZN41_INTERNAL_901de98c_4_k_cu_3045ce4a_1697754cuda3std3__45__cpo5beginE)
_ZN41_INTERNAL_901de98c_4_k_cu_3045ce4a_1697754cuda3std3__45__cpo5beginE:
	.zero		1
	.type		_ZN41_INTERNAL_901de98c_4_k_cu_3045ce4a_1697754cuda3std6ranges3__45__cpo6cbeginE,@object
	.size		_ZN41_INTERNAL_901de98c_4_k_cu_3045ce4a_1697754cuda3std6ranges3__45__cpo6cbeginE,(_ZN41_INTERNAL_901de98c_4_k_cu_3045ce4a_1697754cuda3std3__45__cpo6rbeginE - _ZN41_INTERNAL_901de98c_4_k_cu_3045ce4a_1697754cuda3std6ranges3__45__cpo6cbeginE)
_ZN41_INTERNAL_901de98c_4_k_cu_3045ce4a_1697754cuda3std6ranges3__45__cpo6cbeginE:
	.zero		1
	.type		_ZN41_INTERNAL_901de98c_4_k_cu_3045ce4a_1697754cuda3std3__45__cpo6rbeginE,@object
	.size		_ZN41_INTERNAL_901de98c_4_k_cu_3045ce4a_1697754cuda3std3__45__cpo6rbeginE,(_ZN41_INTERNAL_901de98c_4_k_cu_3045ce4a_1697754cuda3std6ranges3__45__cpo4nextE - _ZN41_INTERNAL_901de98c_4_k_cu_3045ce4a_1697754cuda3std3__45__cpo6rbeginE)
_ZN41_INTERNAL_901de98c_4_k_cu_3045ce4a_1697754cuda3std3__45__cpo6rbeginE:
	.zero		1
	.type		_ZN41_INTERNAL_901de98c_4_k_cu_3045ce4a_1697754cuda3std6ranges3__45__cpo4nextE,@object
	.size		_ZN41_INTERNAL_901de98c_4_k_cu_3045ce4a_1697754cuda3std6ranges3__45__cpo4nextE,(_ZN41_INTERNAL_901de98c_4_k_cu_3045ce4a_1697754cuda3std6ranges3__45__cpo4swapE - _ZN41_INTERNAL_901de98c_4_k_cu_3045ce4a_1697754cuda3std6ranges3__45__cpo4nextE)
_ZN41_INTERNAL_901de98c_4_k_cu_3045ce4a_1697754cuda3std6ranges3__45__cpo4nextE:
	.zero		1
	.type		_ZN41_INTERNAL_901de98c_4_k_cu_3045ce4a_1697754cuda3std6ranges3__45__cpo4swapE,@object
	.size		_ZN41_INTERNAL_901de98c_4_k_cu_3045ce4a_1697754cuda3std6ranges3__45__cpo4swapE,(_ZN41_INTERNAL_901de98c_4_k_cu_3045ce4a_1697754cuda3std3__420unreachable_sentinelE - _ZN41_INTERNAL_901de98c_4_k_cu_3045ce4a_1697754cuda3std6ranges3__45__cpo4swapE)
_ZN41_INTERNAL_901de98c_4_k_cu_3045ce4a_1697754cuda3std6ranges3__45__cpo4swapE:
	.zero		1
	.type		_ZN41_INTERNAL_901de98c_4_k_cu_3045ce4a_1697754cuda3std3__420unreachable_sentinelE,@object
	.size		_ZN41_INTERNAL_901de98c_4_k_cu_3045ce4a_1697754cuda3std3__420unreachable_sentinelE,(_ZN41_INTERNAL_901de98c_4_k_cu_3045ce4a_1697756thrust24THRUST_300001_SM_1000_NS6system6detail10sequential3seqE - _ZN41_INTERNAL_901de98c_4_k_cu_3045ce4a_1697754cuda3std3__420unreachable_sentinelE)
_ZN41_INTERNAL_901de98c_4_k_cu_3045ce4a_1697754cuda3std3__420unreachable_sentinelE:
	.zero		1
	.type		_ZN41_INTERNAL_901de98c_4_k_cu_3045ce4a_1697756thrust24THRUST_300001_SM_1000_NS6system6detail10sequential3seqE,@object
	.size		_ZN41_INTERNAL_901de98c_4_k_cu_3045ce4a_1697756thrust24THRUST_300001_SM_1000_NS6system6detail10sequential3seqE,(_ZN41_INTERNAL_901de98c_4_k_cu_3045ce4a_1697754cuda3std3__45__cpo4cendE - _ZN41_INTERNAL_901de98c_4_k_cu_3045ce4a_1697756thrust24THRUST_300001_SM_1000_NS6system6detail10sequential3seqE)
_ZN41_INTERNAL_901de98c_4_k_cu_3045ce4a_1697756thrust24THRUST_300001_SM_1000_NS6system6detail10sequential3seqE:
	.zero		1
	.type		_ZN41_INTERNAL_901de98c_4_k_cu_3045ce4a_1697754cuda3std3__45__cpo4cendE,@object
	.size		_ZN41_INTERNAL_901de98c_4_k_cu_3045ce4a_1697754cuda3std3__45__cpo4cendE,(_ZN41_INTERNAL_901de98c_4_k_cu_3045ce4a_1697754cuda3std6ranges3__45__cpo9iter_swapE - _ZN41_INTERNAL_901de98c_4_k_cu_3045ce4a_1697754cuda3std3__45__cpo4cendE)
_ZN41_INTERNAL_901de98c_4_k_cu_3045ce4a_1697754cuda3std3__45__cpo4cendE:
	.zero		1
	.type		_ZN41_INTERNAL_901de98c_4_k_cu_3045ce4a_1697754cuda3std6ranges3__45__cpo9iter_swapE,@object
	.size		_ZN41_INTERNAL_901de98c_4_k_cu_3045ce4a_1697754cuda3std6ranges3__45__cpo9iter_swapE,(_ZN41_INTERNAL_901de98c_4_k_cu_3045ce4a_1697754cuda3std3__45__cpo5crendE - _ZN41_INTERNAL_901de98c_4_k_cu_3045ce4a_1697754cuda3std6ranges3__45__cpo9iter_swapE)
_ZN41_INTERNAL_901de98c_4_k_cu_3045ce4a_1697754cuda3std6ranges3__45__cpo9iter_swapE:
	.zero		1
	.type		_ZN41_INTERNAL_901de98c_4_k_cu_3045ce4a_1697754cuda3std3__45__cpo5crendE,@object
	.size		_ZN41_INTERNAL_901de98c_4_k_cu_3045ce4a_1697754cuda3std3__45__cpo5crendE,(_ZN41_INTERNAL_901de98c_4_k_cu_3045ce4a_1697754cuda3std6ranges3__45__cpo5cdataE - _ZN41_INTERNAL_901de98c_4_k_cu_3045ce4a_1697754cuda3std3__45__cpo5crendE)
_ZN41_INTERNAL_901de98c_4_k_cu_3045ce4a_1697754cuda3std3__45__cpo5crendE:
	.zero		1
	.type		_ZN41_INTERNAL_901de98c_4_k_cu_3045ce4a_1697754cuda3std6ranges3__45__cpo5cdataE,@object
	.size		_ZN41_INTERNAL_901de98c_4_k_cu_3045ce4a_1697754cuda3std6ranges3__45__cpo5cdataE,(_ZN41_INTERNAL_901de98c_4_k_cu_3045ce4a_1697754cuda3std6ranges3__45__cpo3endE - _ZN41_INTERNAL_901de98c_4_k_cu_3045ce4a_1697754cuda3std6ranges3__45__cpo5cdataE)
_ZN41_INTERNAL_901de98c_4_k_cu_3045ce4a_1697754cuda3std6ranges3__45__cpo5cdataE:
	.zero		1
	.type		_ZN41_INTERNAL_901de98c_4_k_cu_3045ce4a_1697754cuda3std6ranges3__45__cpo3endE,@object
	.size		_ZN41_INTERNAL_901de98c_4_k_cu_3045ce4a_1697754cuda3std6ranges3__45__cpo3endE,(_ZN41_INTERNAL_901de98c_4_k_cu_3045ce4a_1697754cuda3std3__419piecewise_constructE - _ZN41_INTERNAL_901de98c_4_k_cu_3045ce4a_1697754cuda3std6ranges3__45__cpo3endE)
_ZN41_INTERNAL_901de98c_4_k_cu_3045ce4a_1697754cuda3std6ranges3__45__cpo3endE:
	.zero		1
	.type		_ZN41_INTERNAL_901de98c_4_k_cu_3045ce4a_1697754cuda3std3__419piecewise_constructE,@object
	.size		_ZN41_INTERNAL_901de98c_4_k_cu_3045ce4a_1697754cuda3std3__419piecewise_constructE,(_ZN41_INTERNAL_901de98c_4_k_cu_3045ce4a_1697754cuda3std6ranges3__45__cpo5ssizeE - _ZN41_INTERNAL_901de98c_4_k_cu_3045ce4a_1697754cuda3std3__419piecewise_constructE)
_ZN41_INTERNAL_901de98c_4_k_cu_3045ce4a_1697754cuda3std3__419piecewise_constructE:
	.zero		1
	.type		_ZN41_INTERNAL_901de98c_4_k_cu_3045ce4a_1697754cuda3std6ranges3__45__cpo5ssizeE,@object
	.size		_ZN41_INTERNAL_901de98c_4_k_cu_3045ce4a_1697754cuda3std6ranges3__45__cpo5ssizeE,(_ZN41_INTERNAL_901de98c_4_k_cu_3045ce4a_1697754cuda3std3__45__cpo3endE - _ZN41_INTERNAL_901de98c_4_k_cu_3045ce4a_1697754cuda3std6ranges3__45__cpo5ssizeE)
_ZN41_INTERNAL_901de98c_4_k_cu_3045ce4a_1697754cuda3std6ranges3__45__cpo5ssizeE:
	.zero		1
	.type		_ZN41_INTERNAL_901de98c_4_k_cu_3045ce4a_1697754cuda3std3__45__cpo3endE,@object
	.size		_ZN41_INTERNAL_901de98c_4_k_cu_3045ce4a_1697754cuda3std3__45__cpo3endE,(_ZN41_INTERNAL_901de98c_4_k_cu_3045ce4a_1697754cuda3std6ranges3__45__cpo4cendE - _ZN41_INTERNAL_901de98c_4_k_cu_3045ce4a_1697754cuda3std3__45__cpo3endE)
_ZN41_INTERNAL_901de98c_4_k_cu_3045ce4a_1697754cuda3std3__45__cpo3endE:
	.zero		1
	.type		_ZN41_INTERNAL_901de98c_4_k_cu_3045ce4a_1697754cuda3std6ranges3__45__cpo4cendE,@object
	.size		_ZN41_INTERNAL_901de98c_4_k_cu_3045ce4a_1697754cuda3std6ranges3__45__cpo4cendE,(_ZN41_INTERNAL_901de98c_4_k_cu_3045ce4a_1697754cuda3std3__45__cpo4rendE - _ZN41_INTERNAL_901de98c_4_k_cu_3045ce4a_1697754cuda3std6ranges3__45__cpo4cendE)
_ZN41_INTERNAL_901de98c_4_k_cu_3045ce4a_1697754cuda3std6ranges3__45__cpo4cendE:
	.zero		1
	.type		_ZN41_INTERNAL_901de98c_4_k_cu_3045ce4a_1697754cuda3std3__45__cpo4rendE,@object
	.size		_ZN41_INTERNAL_901de98c_4_k_cu_3045ce4a_1697754cuda3std3__45__cpo4rendE,(_ZN41_INTERNAL_901de98c_4_k_cu_3045ce4a_1697754cuda3std6ranges3__45__cpo4prevE - _ZN41_INTERNAL_901de98c_4_k_cu_3045ce4a_1697754cuda3std3__45__cpo4rendE)
_ZN41_INTERNAL_901de98c_4_k_cu_3045ce4a_1697754cuda3std3__45__cpo4rendE:
	.zero		1
	.type		_ZN41_INTERNAL_901de98c_4_k_cu_3045ce4a_1697754cuda3std6ranges3__45__cpo4prevE,@object
	.size		_ZN41_INTERNAL_901de98c_4_k_cu_3045ce4a_1697754cuda3std6ranges3__45__cpo4prevE,(_ZN41_INTERNAL_901de98c_4_k_cu_3045ce4a_1697754cuda3std6ranges3__45__cpo9iter_moveE - _ZN41_INTERNAL_901de98c_4_k_cu_3045ce4a_1697754cuda3std6ranges3__45__cpo4prevE)
_ZN41_INTERNAL_901de98c_4_k_cu_3045ce4a_1697754cuda3std6ranges3__45__cpo4prevE:
	.zero		1
	.type		_ZN41_INTERNAL_901de98c_4_k_cu_3045ce4a_1697754cuda3std6ranges3__45__cpo9iter_moveE,@object
	.size		_ZN41_INTERNAL_901de98c_4_k_cu_3045ce4a_1697754cuda3std6ranges3__45__cpo9iter_moveE,(.L_13 - _ZN41_INTERNAL_901de98c_4_k_cu_3045ce4a_1697754cuda3std6ranges3__45__cpo9iter_moveE)
_ZN41_INTERNAL_901de98c_4_k_cu_3045ce4a_1697754cuda3std6ranges3__45__cpo9iter_moveE:
	.zero		1
.L_13:


//--------------------- .nv.constant0._ZN3cub18CUB_300001_SM_10006detail11EmptyKernelIvEEvv --------------------------
	.section	.nv.constant0._ZN3cub18CUB_300001_SM_10006detail11EmptyKernelIvEEvv,"a",@progbits
	.sectionflags	@""
	.align	4
.nv.constant0._ZN3cub18CUB_300001_SM_10006detail11EmptyKernelIvEEvv:
	.zero		896


//--------------------- SYMBOLS --------------------------

	.type		.nv.reservedSmem.offset0,@object
	.size		.nv.reservedSmem.offset0,0x4
